	.headerflags	@"EF_CUDA_TEXMODE_UNIFIED EF_CUDA_64BIT_ADDRESS EF_CUDA_ACCELERATORS EF_CUDA_SM90 EF_CUDA_VIRTUAL_SM(EF_CUDA_SM90)"
	.elftype	@"ET_EXEC"


//--------------------- .nv.info                  --------------------------
	.section	.nv.info,"",@"SHT_CUDA_INFO"
	.align	4


	//----- nvinfo : EIATTR_REGCOUNT
	.align		4
        /*0000*/ 	.byte	0x04, 0x2f
        /*0002*/ 	.short	(.L_1 - .L_0)
	.align		4
.L_0:
        /*0004*/ 	.word	index@(triton_poi_fused_cat_3)
        /*0008*/ 	.word	0x0000000c


	//----- nvinfo : EIATTR_MIN_STACK_SIZE
	.align		4
.L_1:
        /*000c*/ 	.byte	0x04, 0x12
        /*000e*/ 	.short	(.L_3 - .L_2)
	.align		4
.L_2:
        /*0010*/ 	.word	index@(triton_poi_fused_cat_3)
        /*0014*/ 	.word	0x00000000


	//----- nvinfo : EIATTR_FRAME_SIZE
	.align		4
.L_3:
        /*0018*/ 	.byte	0x04, 0x11
        /*001a*/ 	.short	(.L_5 - .L_4)
	.align		4
.L_4:
        /*001c*/ 	.word	index@(triton_poi_fused_cat_3)
        /*0020*/ 	.word	0x00000000


	//----- nvinfo : EIATTR_MIN_STACK_SIZE
	.align		4
.L_5:
        /*0024*/ 	.byte	0x04, 0x12
        /*0026*/ 	.short	(.L_7 - .L_6)
	.align		4
.L_6:
        /*0028*/ 	.word	index@(triton_poi_fused_cat_3)
        /*002c*/ 	.word	0x00000000
.L_7:


//--------------------- .nv.info.triton_poi_fused_cat_3 --------------------------
	.section	.nv.info.triton_poi_fused_cat_3,"",@"SHT_CUDA_INFO"
	.sectionflags	@""
	.align	4


	//----- nvinfo : EIATTR_CUDA_API_VERSION
	.align		4
        /*0000*/ 	.byte	0x04, 0x37
        /*0002*/ 	.short	(.L_9 - .L_8)
.L_8:
        /*0004*/ 	.word	0x0000007c


	//----- nvinfo : EIATTR_KPARAM_INFO
	.align		4
.L_9:
        /*0008*/ 	.byte	0x04, 0x17
        /*000a*/ 	.short	(.L_11 - .L_10)
.L_10:
        /*000c*/ 	.word	0x00000000
        /*0010*/ 	.short	0x0002
        /*0012*/ 	.short	0x0010
        /*0014*/ 	.byte	0x00, 0xf0, 0x11, 0x00


	//----- nvinfo : EIATTR_KPARAM_INFO
	.align		4
.L_11:
        /*0018*/ 	.byte	0x04, 0x17
        /*001a*/ 	.short	(.L_13 - .L_12)
.L_12:
        /*001c*/ 	.word	0x00000000
        /*0020*/ 	.short	0x0001
        /*0022*/ 	.short	0x0008
        /*0024*/ 	.byte	0x00, 0xf4, 0x21, 0x00


	//----- nvinfo : EIATTR_KPARAM_INFO
	.align		4
.L_13:
        /*0028*/ 	.byte	0x04, 0x17
        /*002a*/ 	.short	(.L_15 - .L_14)
.L_14:
        /*002c*/ 	.word	0x00000000
        /*0030*/ 	.short	0x0000
        /*0032*/ 	.short	0x0000
        /*0034*/ 	.byte	0x00, 0xf4, 0x21, 0x00


	//----- nvinfo : EIATTR_SPARSE_MMA_MASK
	.align		4
.L_15:
        /*0038*/ 	.byte	0x03, 0x50
        /*003a*/ 	.short	0x0000


	//----- nvinfo : EIATTR_MAXREG_COUNT
	.align		4
        /*003c*/ 	.byte	0x03, 0x1b
        /*003e*/ 	.short	0x00ff


	//----- nvinfo : EIATTR_EXIT_INSTR_OFFSETS
	.align		4
        /*0040*/ 	.byte	0x04, 0x1c
        /*0042*/ 	.short	(.L_17 - .L_16)


	//   ....[0]....
.L_16:
        /*0044*/ 	.word	0x00000110


	//----- nvinfo : EIATTR_REQNTID
	.align		4
.L_17:
        /*0048*/ 	.byte	0x04, 0x10
        /*004a*/ 	.short	(.L_19 - .L_18)
.L_18:
        /*004c*/ 	.word	0x00000080
        /*0050*/ 	.word	0x00000001
        /*0054*/ 	.word	0x00000001


	//----- nvinfo : EIATTR_CBANK_PARAM_SIZE
	.align		4
.L_19:
        /*0058*/ 	.byte	0x03, 0x19
        /*005a*/ 	.short	0x0014


	//----- nvinfo : EIATTR_PARAM_CBANK
	.align		4
        /*005c*/ 	.byte	0x04, 0x0a
        /*005e*/ 	.short	(.L_21 - .L_20)
	.align		4
.L_20:
        /*0060*/ 	.word	index@(.nv.constant0.triton_poi_fused_cat_3)
        /*0064*/ 	.short	0x0210
        /*0066*/ 	.short	0x0014


	//----- nvinfo : EIATTR_SW_WAR
	.align		4
.L_21:
        /*0068*/ 	.byte	0x04, 0x36
        /*006a*/ 	.short	(.L_23 - .L_22)
.L_22:
        /*006c*/ 	.word	0x00000008
.L_23:


//--------------------- .nv.callgraph             --------------------------
	.section	.nv.callgraph,"",@"SHT_CUDA_CALLGRAPH"
	.align	4
	.sectionentsize	8
	.align		4
        /*0000*/ 	.word	0x00000000
	.align		4
        /*0004*/ 	.word	0xffffffff
	.align		4
        /*0008*/ 	.word	0x00000000
	.align		4
        /*000c*/ 	.word	0xfffffffe
	.align		4
        /*0010*/ 	.word	0x00000000
	.align		4
        /*0014*/ 	.word	0xfffffffd
	.align		4
        /*0018*/ 	.word	0x00000000
	.align		4
        /*001c*/ 	.word	0xfffffffc


//--------------------- .text.triton_poi_fused_cat_3 --------------------------
	.section	.text.triton_poi_fused_cat_3,"ax",@progbits
	.align	128
        .global         triton_poi_fused_cat_3
        .type           triton_poi_fused_cat_3,@function
        .size           triton_poi_fused_cat_3,(.L_x_1 - triton_poi_fused_cat_3)
        .other          triton_poi_fused_cat_3,@"STO_CUDA_ENTRY STV_DEFAULT"
triton_poi_fused_cat_3:
.text.triton_poi_fused_cat_3:
[----:B------:R-:W-:Y:S01]  /*0000*/  LDC R1, c[0x0][0x28] ;  /* 0x00000a00ff017b82 */ /* 0x000fe20000000800 */
[----:B------:R-:W1:Y:S07]  /*0010*/  S2R R0, SR_TID.X ;  /* 0x0000000000007919 */ /* 0x000e6e0000002100 */
[----:B------:R-:W2:Y:S01]  /*0020*/  LDC.64 R2, c[0x0][0x210] ;  /* 0x00008400ff027b82 */ /* 0x000ea20000000a00 */
[----:B------:R-:W-:Y:S01]  /*0030*/  ULDC.64 UR4, c[0x0][0x208] ;  /* 0x0000820000047ab9 */ /* 0x000fe20000000a00 */
[----:B------:R-:W3:Y:S06]  /*0040*/  S2R R7, SR_CTAID.X ;  /* 0x0000000000077919 */ /* 0x000eec0000002500 */
[----:B------:R-:W4:Y:S01]  /*0050*/  LDC.64 R4, c[0x0][0x218] ;  /* 0x00008600ff047b82 */ /* 0x000f220000000a00 */
[----:B-1----:R-:W-:-:S04]  /*0060*/  LOP3.LUT R0, R0, 0x7f, RZ, 0xc0, !PT ;  /* 0x0000007f00007812 */ /* 0x002fc800078ec0ff */
[----:B---3--:R-:W-:-:S05]  /*0070*/  LEA R7, R7, R0, 0x7 ;  /* 0x0000000007077211 */ /* 0x008fca00078e38ff */
[----:B--2---:R-:W-:-:S06]  /*0080*/  IMAD.WIDE R2, R7, 0x4, R2 ;  /* 0x0000000407027825 */ /* 0x004fcc00078e0202 */
[----:B------:R-:W2:Y:S01]  /*0090*/  LDG.E R3, desc[UR4][R2.64] ;  /* 0x0000000402037981 */ /* 0x000ea2000c1e1900 */
[----:B------:R-:W-:-:S05]  /*00a0*/  IMAD.HI R0, R7, 0x2aaaaaab, RZ ;  /* 0x2aaaaaab07007827 */ /* 0x000fca00078e02ff */
[----:B------:R-:W-:-:S04]  /*00b0*/  SHF.R.U32.HI R9, RZ, 0x1f, R0 ;  /* 0x0000001fff097819 */ /* 0x000fc80000011600 */
[----:B------:R-:W-:-:S05]  /*00c0*/  LEA.HI.SX32 R0, R0, R9, 0x17 ;  /* 0x0000000900007211 */ /* 0x000fca00078fbaff */
[----:B------:R-:W-:-:S04]  /*00d0*/  IMAD R7, R0, -0xc00, R7 ;  /* 0xfffff40000077824 */ /* 0x000fc800078e0207 */
[----:B------:R-:W-:-:S04]  /*00e0*/  IMAD R7, R0, 0x4c00, R7 ;  /* 0x00004c0000077824 */ /* 0x000fc800078e0207 */
[----:B----4-:R-:W-:-:S05]  /*00f0*/  IMAD.WIDE R4, R7, 0x4, R4 ;  /* 0x0000000407047825 */ /* 0x010fca00078e0204 */
[----:B--2---:R-:W-:Y:S01]  /*0100*/  STG.E desc[UR4][R4.64], R3 ;  /* 0x0000000304007986 */ /* 0x004fe2000c101904 */
[----:B------:R-:W-:Y:S05]  /*0110*/  EXIT ;  /* 0x000000000000794d */ /* 0x000fea0003800000 */
.L_x_0:
[----:B------:R-:W-:-:S00]  /*0120*/  BRA `(.L_x_0) ;  /* 0xfffffffc00fc7947 */ /* 0x000fc0000383ffff */
[----:B------:R-:W-:-:S00]  /*0130*/  NOP ;  /* 0x0000000000007918 */ /* 0x000fc00000000000 */
        /* <DEDUP_REMOVED lines=12> */
.L_x_1:


//--------------------- .nv.constant0.triton_poi_fused_cat_3 --------------------------
	.section	.nv.constant0.triton_poi_fused_cat_3,"a",@progbits
	.sectionflags	@""
	.align	4
.nv.constant0.triton_poi_fused_cat_3:
	.zero		548
